//
// Generated by NVIDIA NVVM Compiler
//
// Compiler Build ID: CL-36424714
// Cuda compilation tools, release 13.0, V13.0.88
// Based on NVVM 20.0.0
//

.version 9.0
.target sm_100
.address_size 64

	// .globl	cy_kernel

.visible .entry cy_kernel(
	.param .u64 .ptr .align 1 cy_kernel_param_0,
	.param .u32 cy_kernel_param_1,
	.param .u32 cy_kernel_param_2,
	.param .u32 cy_kernel_param_3
)
{
	.reg .pred 	%p<5>;
	.reg .b32 	%r<15>;
	.reg .b64 	%rd<7>;
	.reg .b64 	%fd<7>;

	ld.param.u64 	%rd1, [cy_kernel_param_0];
	ld.param.u32 	%r3, [cy_kernel_param_1];
	ld.param.u32 	%r4, [cy_kernel_param_2];
	ld.param.u32 	%r5, [cy_kernel_param_3];
	mov.u32 	%r6, %ctaid.x;
	mov.u32 	%r7, %ntid.x;
	mov.u32 	%r8, %tid.x;
	mad.lo.s32 	%r1, %r6, %r7, %r8;
	mov.b32 	%r9, 1;
	shl.b32 	%r10, %r9, %r5;
	setp.ge.s32 	%p1, %r1, %r10;
	@%p1 bra 	$L__BB0_4;
	shr.u32 	%r11, %r1, %r3;
	and.b32  	%r12, %r11, 1;
	setp.eq.b32 	%p2, %r12, 1;
	not.pred 	%p3, %p2;
	@%p3 bra 	$L__BB0_4;
	mov.b32 	%r13, 1;
	shl.b32 	%r14, %r13, %r4;
	xor.b32  	%r2, %r14, %r1;
	setp.ge.s32 	%p4, %r1, %r2;
	@%p4 bra 	$L__BB0_4;
	cvta.to.global.u64 	%rd2, %rd1;
	mul.wide.s32 	%rd3, %r1, 16;
	add.s64 	%rd4, %rd2, %rd3;
	ld.global.v2.f64 	{%fd1, %fd2}, [%rd4];
	mul.wide.s32 	%rd5, %r2, 16;
	add.s64 	%rd6, %rd2, %rd5;
	ld.global.v2.f64 	{%fd3, %fd4}, [%rd6];
	neg.f64 	%fd5, %fd3;
	st.global.v2.f64 	[%rd4], {%fd4, %fd5};
	neg.f64 	%fd6, %fd2;
	st.global.v2.f64 	[%rd6], {%fd6, %fd1};
$L__BB0_4:
	ret;

}


// ===== COMPILED SASS (sm_100) =====

	.target	sm_100

	.elftype	@"ET_EXEC"


//--------------------- .note.nv.tkinfo           --------------------------
	.section	.note.nv.tkinfo,"",@"SHT_NOTE"
	.sectionflags	@"SHF_NOTE_NV_TKINFO"
	.tkinfo
        /*0018*/ 	.word	0x00000002
        /*0030*/ 	.string	""
        /*0030*/ 	.string	"ptxas"
        /*0030*/ 	.string	"Cuda compilation tools, release 13.0, V13.0.88"
        /*0030*/ 	.string	"Build cuda_13.0.r13.0/compiler.36424714_0"
        /*0030*/ 	.string	"-arch sm_100 -m 64 "



//--------------------- .note.nv.cuinfo           --------------------------
	.section	.note.nv.cuinfo,"",@"SHT_NOTE"
	.sectionflags	@"SHF_NOTE_NV_CUINFO"
        /*0018*/ 	.short	0x0002
        /*001a*/ 	.short	0x0064
        /*001c*/ 	.short	0x0082
	.zero		2


//--------------------- .nv.info                  --------------------------
	.section	.nv.info,"",@"SHT_CUDA_INFO"
	.align	4


	//----- nvinfo : EIATTR_REGCOUNT
	.align		4
        /*0000*/ 	.byte	0x04, 0x2f
        /*0002*/ 	.short	(.L_1 - .L_0)
	.align		4
.L_0:
        /*0004*/ 	.word	index@(cy_kernel)
        /*0008*/ 	.word	0x00000016


	//----- nvinfo : EIATTR_FRAME_SIZE
	.align		4
.L_1:
        /*000c*/ 	.byte	0x04, 0x11
        /*000e*/ 	.short	(.L_3 - .L_2)
	.align		4
.L_2:
        /*0010*/ 	.word	index@(cy_kernel)
        /*0014*/ 	.word	0x00000000


	//----- nvinfo : EIATTR_MIN_STACK_SIZE
	.align		4
.L_3:
        /*0018*/ 	.byte	0x04, 0x12
        /*001a*/ 	.short	(.L_5 - .L_4)
	.align		4
.L_4:
        /*001c*/ 	.word	index@(cy_kernel)
        /*0020*/ 	.word	0x00000000
.L_5:


//--------------------- .nv.compat                --------------------------
	.section	.nv.compat,"",@"SHT_CUDA_COMPAT_INFO"
	.align	4
        /*0000*/ 	.byte	0x02, 0x09, 0x00, 0x00, 0x02, 0x02, 0x01, 0x00, 0x02, 0x05, 0x05, 0x00, 0x03, 0x07, 0x01, 0x01
        /*0010*/ 	.byte	0x02, 0x03, 0x00, 0x00, 0x02, 0x06, 0x01, 0x00, 0x04, 0x0b, 0x08, 0x00, 0x01, 0x00, 0x00, 0x00
        /*0020*/ 	.byte	0x00, 0x00, 0x00, 0x00


//--------------------- .nv.info.cy_kernel        --------------------------
	.section	.nv.info.cy_kernel,"",@"SHT_CUDA_INFO"
	.sectionflags	@""
	.align	4


	//----- nvinfo : EIATTR_CUDA_API_VERSION
	.align		4
        /*0000*/ 	.byte	0x04, 0x37
        /*0002*/ 	.short	(.L_7 - .L_6)
.L_6:
        /*0004*/ 	.word	0x00000082


	//----- nvinfo : EIATTR_KPARAM_INFO
	.align		4
.L_7:
        /*0008*/ 	.byte	0x04, 0x17
        /*000a*/ 	.short	(.L_9 - .L_8)
.L_8:
        /*000c*/ 	.word	0x00000000
        /*0010*/ 	.short	0x0003
        /*0012*/ 	.short	0x0010
        /*0014*/ 	.byte	0x00, 0xf0, 0x11, 0x00


	//----- nvinfo : EIATTR_KPARAM_INFO
	.align		4
.L_9:
        /*0018*/ 	.byte	0x04, 0x17
        /*001a*/ 	.short	(.L_11 - .L_10)
.L_10:
        /*001c*/ 	.word	0x00000000
        /*0020*/ 	.short	0x0002
        /*0022*/ 	.short	0x000c
        /*0024*/ 	.byte	0x00, 0xf0, 0x11, 0x00


	//----- nvinfo : EIATTR_KPARAM_INFO
	.align		4
.L_11:
        /*0028*/ 	.byte	0x04, 0x17
        /*002a*/ 	.short	(.L_13 - .L_12)
.L_12:
        /*002c*/ 	.word	0x00000000
        /*0030*/ 	.short	0x0001
        /*0032*/ 	.short	0x0008
        /*0034*/ 	.byte	0x00, 0xf0, 0x11, 0x00


	//----- nvinfo : EIATTR_KPARAM_INFO
	.align		4
.L_13:
        /*0038*/ 	.byte	0x04, 0x17
        /*003a*/ 	.short	(.L_15 - .L_14)
.L_14:
        /*003c*/ 	.word	0x00000000
        /*0040*/ 	.short	0x0000
        /*0042*/ 	.short	0x0000
        /*0044*/ 	.byte	0x00, 0xf5, 0x21, 0x00


	//----- nvinfo : EIATTR_SPARSE_MMA_MASK
	.align		4
.L_15:
        /*0048*/ 	.byte	0x03, 0x50
        /*004a*/ 	.short	0x0000


	//----- nvinfo : EIATTR_MAXREG_COUNT
	.align		4
        /*004c*/ 	.byte	0x03, 0x1b
        /*004e*/ 	.short	0x00ff


	//----- nvinfo : EIATTR_MERCURY_ISA_VERSION
	.align		4
        /*0050*/ 	.byte	0x03, 0x5f
        /*0052*/ 	.short	0x0101


	//----- nvinfo : EIATTR_VRC_CTA_INIT_COUNT
	.align		4
        /*0054*/ 	.byte	0x02, 0x4a
	.zero		1
	.zero		1


	//----- nvinfo : EIATTR_EXIT_INSTR_OFFSETS
	.align		4
        /*0058*/ 	.byte	0x04, 0x1c
        /*005a*/ 	.short	(.L_17 - .L_16)


	//   ....[0]....
.L_16:
        /*005c*/ 	.word	0x00000090


	//   ....[1]....
        /*0060*/ 	.word	0x000000e0


	//   ....[2]....
        /*0064*/ 	.word	0x00000130


	//   ....[3]....
        /*0068*/ 	.word	0x00000220


	//----- nvinfo : EIATTR_CBANK_PARAM_SIZE
	.align		4
.L_17:
        /*006c*/ 	.byte	0x03, 0x19
        /*006e*/ 	.short	0x0014


	//----- nvinfo : EIATTR_PARAM_CBANK
	.align		4
        /*0070*/ 	.byte	0x04, 0x0a
        /*0072*/ 	.short	(.L_19 - .L_18)
	.align		4
.L_18:
        /*0074*/ 	.word	index@(.nv.constant0.cy_kernel)
        /*0078*/ 	.short	0x0380
        /*007a*/ 	.short	0x0014


	//----- nvinfo : EIATTR_SW_WAR
	.align		4
.L_19:
        /*007c*/ 	.byte	0x04, 0x36
        /*007e*/ 	.short	(.L_21 - .L_20)
.L_20:
        /*0080*/ 	.word	0x00000008
.L_21:


//--------------------- .nv.callgraph             --------------------------
	.section	.nv.callgraph,"",@"SHT_CUDA_CALLGRAPH"
	.align	4
	.sectionentsize	8
	.align		4
        /*0000*/ 	.word	0x00000000
	.align		4
        /*0004*/ 	.word	0xffffffff
	.align		4
        /*0008*/ 	.word	0x00000000
	.align		4
        /*000c*/ 	.word	0xfffffffe
	.align		4
        /*0010*/ 	.word	0x00000000
	.align		4
        /*0014*/ 	.word	0xfffffffd
	.align		4
        /*0018*/ 	.word	0x00000000
	.align		4
        /*001c*/ 	.word	0xfffffffc


//--------------------- .text.cy_kernel           --------------------------
	.section	.text.cy_kernel,"ax",@progbits
	.align	128
        .global         cy_kernel
        .type           cy_kernel,@function
        .size           cy_kernel,(.L_x_1 - cy_kernel)
        .other          cy_kernel,@"STO_CUDA_ENTRY STV_DEFAULT"
cy_kernel:
.text.cy_kernel:
[----:B------:R-:W-:Y:S01]  /*0000*/  LDC R1, c[0x0][0x37c] ;  /* 0x0000df00ff017b82 */ /* 0x000fe20000000800 */
[----:B------:R-:W0:Y:S07]  /*0010*/  S2R R0, SR_TID.X ;  /* 0x0000000000007919 */ /* 0x000e2e0000002100 */
[----:B------:R-:W0:Y:S01]  /*0020*/  S2UR UR5, SR_CTAID.X ;  /* 0x00000000000579c3 */ /* 0x000e220000002500 */
[----:B------:R-:W1:Y:S01]  /*0030*/  LDCU UR4, c[0x0][0x390] ;  /* 0x00007200ff0477ac */ /* 0x000e620008000800 */
[----:B------:R-:W-:-:S06]  /*0040*/  UMOV UR6, 0x1 ;  /* 0x0000000100067882 */ /* 0x000fcc0000000000 */
[----:B------:R-:W0:Y:S01]  /*0050*/  LDC R5, c[0x0][0x360] ;  /* 0x0000d800ff057b82 */ /* 0x000e220000000800 */
[----:B-1----:R-:W-:Y:S01]  /*0060*/  USHF.L.U32 UR4, UR6, UR4, URZ ;  /* 0x0000000406047299 */ /* 0x002fe200080006ff */
[----:B0-----:R-:W-:-:S05]  /*0070*/  IMAD R5, R5, UR5, R0 ;  /* 0x0000000505057c24 */ /* 0x001fca000f8e0200 */
[----:B------:R-:W-:-:S13]  /*0080*/  ISETP.GE.AND P0, PT, R5, UR4, PT ;  /* 0x0000000405007c0c */ /* 0x000fda000bf06270 */
[----:B------:R-:W-:Y:S05]  /*0090*/  @P0 EXIT ;  /* 0x000000000000094d */ /* 0x000fea0003800000 */
[----:B------:R-:W0:Y:S02]  /*00a0*/  LDCU UR4, c[0x0][0x388] ;  /* 0x00007100ff0477ac */ /* 0x000e240008000800 */
[----:B0-----:R-:W-:-:S04]  /*00b0*/  SHF.R.U32.HI R0, RZ, UR4, R5 ;  /* 0x00000004ff007c19 */ /* 0x001fc80008011605 */
[----:B------:R-:W-:-:S04]  /*00c0*/  LOP3.LUT R0, R0, 0x1, RZ, 0xc0, !PT ;  /* 0x0000000100007812 */ /* 0x000fc800078ec0ff */
[----:B------:R-:W-:-:S13]  /*00d0*/  ISETP.NE.U32.AND P0, PT, R0, 0x1, PT ;  /* 0x000000010000780c */ /* 0x000fda0003f05070 */
[----:B------:R-:W-:Y:S05]  /*00e0*/  @P0 EXIT ;  /* 0x000000000000094d */ /* 0x000fea0003800000 */
[----:B------:R-:W0:Y:S02]  /*00f0*/  LDCU UR4, c[0x0][0x38c] ;  /* 0x00007180ff0477ac */ /* 0x000e240008000800 */
[----:B0-----:R-:W-:-:S06]  /*0100*/  USHF.L.U32 UR4, UR6, UR4, URZ ;  /* 0x0000000406047299 */ /* 0x001fcc00080006ff */
[----:B------:R-:W-:-:S04]  /*0110*/  LOP3.LUT R8, R5, UR4, RZ, 0x3c, !PT ;  /* 0x0000000405087c12 */ /* 0x000fc8000f8e3cff */
[----:B------:R-:W-:-:S13]  /*0120*/  ISETP.GE.AND P0, PT, R5, R8, PT ;  /* 0x000000080500720c */ /* 0x000fda0003f06270 */
[----:B------:R-:W-:Y:S05]  /*0130*/  @P0 EXIT ;  /* 0x000000000000094d */ /* 0x000fea0003800000 */
[----:B------:R-:W0:Y:S01]  /*0140*/  LDC.64 R2, c[0x0][0x380] ;  /* 0x0000e000ff027b82 */ /* 0x000e220000000a00 */
[----:B------:R-:W1:Y:S01]  /*0150*/  LDCU.64 UR4, c[0x0][0x358] ;  /* 0x00006b00ff0477ac */ /* 0x000e620008000a00 */
[----:B0-----:R-:W-:-:S04]  /*0160*/  IMAD.WIDE R8, R8, 0x10, R2 ;  /* 0x0000001008087825 */ /* 0x001fc800078e0202 */
[----:B------:R-:W-:Y:S01]  /*0170*/  IMAD.WIDE R2, R5, 0x10, R2 ;  /* 0x0000001005027825 */ /* 0x000fe200078e0202 */
[----:B-1----:R-:W2:Y:S04]  /*0180*/  LDG.E.128 R12, desc[UR4][R8.64] ;  /* 0x00000004080c7981 */ /* 0x002ea8000c1e1d00 */
[----:B------:R-:W3:Y:S01]  /*0190*/  LDG.E.128 R4, desc[UR4][R2.64] ;  /* 0x0000000402047981 */ /* 0x000ee2000c1e1d00 */
[----:B--2---:R-:W-:Y:S01]  /*01a0*/  DADD R18, -RZ, -R12 ;  /* 0x00000000ff127229 */ /* 0x004fe2000000090c */
[----:B------:R-:W-:Y:S02]  /*01b0*/  IMAD.MOV.U32 R16, RZ, RZ, R14 ;  /* 0x000000ffff107224 */ /* 0x000fe400078e000e */
[----:B------:R-:W-:Y:S01]  /*01c0*/  IMAD.MOV.U32 R17, RZ, RZ, R15 ;  /* 0x000000ffff117224 */ /* 0x000fe200078e000f */
[----:B---3--:R-:W-:Y:S01]  /*01d0*/  DADD R12, -RZ, -R6 ;  /* 0x00000000ff0c7229 */ /* 0x008fe20000000906 */
[----:B------:R-:W-:Y:S01]  /*01e0*/  MOV R14, R4 ;  /* 0x00000004000e7202 */ /* 0x000fe20000000f00 */
[----:B------:R-:W-:-:S02]  /*01f0*/  IMAD.MOV.U32 R15, RZ, RZ, R5 ;  /* 0x000000ffff0f7224 */ /* 0x000fc400078e0005 */
[----:B------:R-:W-:Y:S04]  /*0200*/  STG.E.128 desc[UR4][R2.64], R16 ;  /* 0x0000001002007986 */ /* 0x000fe8000c101d04 */
[----:B------:R-:W-:Y:S01]  /*0210*/  STG.E.128 desc[UR4][R8.64], R12 ;  /* 0x0000000c08007986 */ /* 0x000fe2000c101d04 */
[----:B------:R-:W-:Y:S05]  /*0220*/  EXIT ;  /* 0x000000000000794d */ /* 0x000fea0003800000 */
.L_x_0:
[----:B------:R-:W-:-:S00]  /*0230*/  BRA `(.L_x_0) ;  /* 0xfffffffc00fc7947 */ /* 0x000fc0000383ffff */
[----:B------:R-:W-:-:S00]  /*0240*/  NOP ;  /* 0x0000000000007918 */ /* 0x000fc00000000000 */
        /* <DEDUP_REMOVED lines=11> */
.L_x_1:


//--------------------- .nv.shared.reserved.0     --------------------------
	.section	.nv.shared.reserved.0,"aw",@nobits
	.weak		__nv_reservedSMEM_offset_0_alias
	.size		__nv_reservedSMEM_offset_0_alias, 0, 64
	.other		__nv_reservedSMEM_offset_0_alias,@"STO_CUDA_RESERVED_SHARED STV_DEFAULT"
__nv_reservedSMEM_offset_0_alias:
	.zero		0
	.zero		64


//--------------------- .nv.constant0.cy_kernel   --------------------------
	.section	.nv.constant0.cy_kernel,"a",@progbits
	.sectionflags	@""
	.align	4
.nv.constant0.cy_kernel:
	.zero		916


//--------------------- SYMBOLS --------------------------

	.type		.nv.reservedSmem.offset0,@object
	.size		.nv.reservedSmem.offset0,0x4
